//
// Generated by NVIDIA NVVM Compiler
//
// Compiler Build ID: CL-36424714
// Cuda compilation tools, release 13.0, V13.0.88
// Based on NVVM 20.0.0
//

.version 9.0
.target sm_100
.address_size 64

	// .globl	_Z6kernelPi

.visible .entry _Z6kernelPi(
	.param .u64 .ptr .align 1 _Z6kernelPi_param_0
)
{
	.reg .b32 	%r<2>;
	.reg .b64 	%rd<3>;

	ld.param.u64 	%rd1, [_Z6kernelPi_param_0];
	cvta.to.global.u64 	%rd2, %rd1;
	mov.b32 	%r1, 42;
	st.global.u32 	[%rd2], %r1;
	ret;

}


// ===== COMPILED SASS (sm_100) =====

	.target	sm_100

	.elftype	@"ET_EXEC"


//--------------------- .note.nv.tkinfo           --------------------------
	.section	.note.nv.tkinfo,"",@"SHT_NOTE"
	.sectionflags	@"SHF_NOTE_NV_TKINFO"
	.tkinfo
        /*0018*/ 	.word	0x00000002
        /*0030*/ 	.string	""
        /*0030*/ 	.string	"ptxas"
        /*0030*/ 	.string	"Cuda compilation tools, release 13.0, V13.0.88"
        /*0030*/ 	.string	"Build cuda_13.0.r13.0/compiler.36424714_0"
        /*0030*/ 	.string	"-arch sm_100 -m 64 "



//--------------------- .note.nv.cuinfo           --------------------------
	.section	.note.nv.cuinfo,"",@"SHT_NOTE"
	.sectionflags	@"SHF_NOTE_NV_CUINFO"
        /*0018*/ 	.short	0x0002
        /*001a*/ 	.short	0x0064
        /*001c*/ 	.short	0x0082
	.zero		2


//--------------------- .nv.info                  --------------------------
	.section	.nv.info,"",@"SHT_CUDA_INFO"
	.align	4


	//----- nvinfo : EIATTR_REGCOUNT
	.align		4
        /*0000*/ 	.byte	0x04, 0x2f
        /*0002*/ 	.short	(.L_1 - .L_0)
	.align		4
.L_0:
        /*0004*/ 	.word	index@(_Z6kernelPi)
        /*0008*/ 	.word	0x00000008


	//----- nvinfo : EIATTR_FRAME_SIZE
	.align		4
.L_1:
        /*000c*/ 	.byte	0x04, 0x11
        /*000e*/ 	.short	(.L_3 - .L_2)
	.align		4
.L_2:
        /*0010*/ 	.word	index@(_Z6kernelPi)
        /*0014*/ 	.word	0x00000000


	//----- nvinfo : EIATTR_MIN_STACK_SIZE
	.align		4
.L_3:
        /*0018*/ 	.byte	0x04, 0x12
        /*001a*/ 	.short	(.L_5 - .L_4)
	.align		4
.L_4:
        /*001c*/ 	.word	index@(_Z6kernelPi)
        /*0020*/ 	.word	0x00000000
.L_5:


//--------------------- .nv.compat                --------------------------
	.section	.nv.compat,"",@"SHT_CUDA_COMPAT_INFO"
	.align	4
        /*0000*/ 	.byte	0x02, 0x09, 0x00, 0x00, 0x02, 0x02, 0x01, 0x00, 0x02, 0x05, 0x05, 0x00, 0x03, 0x07, 0x01, 0x01
        /*0010*/ 	.byte	0x02, 0x03, 0x00, 0x00, 0x02, 0x06, 0x01, 0x00, 0x04, 0x0b, 0x08, 0x00, 0x09, 0x00, 0x00, 0x00
        /*0020*/ 	.byte	0x00, 0x00, 0x00, 0x00


//--------------------- .nv.info._Z6kernelPi      --------------------------
	.section	.nv.info._Z6kernelPi,"",@"SHT_CUDA_INFO"
	.sectionflags	@""
	.align	4


	//----- nvinfo : EIATTR_CUDA_API_VERSION
	.align		4
        /*0000*/ 	.byte	0x04, 0x37
        /*0002*/ 	.short	(.L_7 - .L_6)
.L_6:
        /*0004*/ 	.word	0x00000082


	//----- nvinfo : EIATTR_KPARAM_INFO
	.align		4
.L_7:
        /*0008*/ 	.byte	0x04, 0x17
        /*000a*/ 	.short	(.L_9 - .L_8)
.L_8:
        /*000c*/ 	.word	0x00000000
        /*0010*/ 	.short	0x0000
        /*0012*/ 	.short	0x0000
        /*0014*/ 	.byte	0x00, 0xf5, 0x21, 0x00


	//----- nvinfo : EIATTR_SPARSE_MMA_MASK
	.align		4
.L_9:
        /*0018*/ 	.byte	0x03, 0x50
        /*001a*/ 	.short	0x0000


	//----- nvinfo : EIATTR_MAXREG_COUNT
	.align		4
        /*001c*/ 	.byte	0x03, 0x1b
        /*001e*/ 	.short	0x00ff


	//----- nvinfo : EIATTR_MERCURY_ISA_VERSION
	.align		4
        /*0020*/ 	.byte	0x03, 0x5f
        /*0022*/ 	.short	0x0101


	//----- nvinfo : EIATTR_VRC_CTA_INIT_COUNT
	.align		4
        /*0024*/ 	.byte	0x02, 0x4a
	.zero		1
	.zero		1


	//----- nvinfo : EIATTR_EXIT_INSTR_OFFSETS
	.align		4
        /*0028*/ 	.byte	0x04, 0x1c
        /*002a*/ 	.short	(.L_11 - .L_10)


	//   ....[0]....
.L_10:
        /*002c*/ 	.word	0x00000050


	//----- nvinfo : EIATTR_CBANK_PARAM_SIZE
	.align		4
.L_11:
        /*0030*/ 	.byte	0x03, 0x19
        /*0032*/ 	.short	0x0008


	//----- nvinfo : EIATTR_PARAM_CBANK
	.align		4
        /*0034*/ 	.byte	0x04, 0x0a
        /*0036*/ 	.short	(.L_13 - .L_12)
	.align		4
.L_12:
        /*0038*/ 	.word	index@(.nv.constant0._Z6kernelPi)
        /*003c*/ 	.short	0x0380
        /*003e*/ 	.short	0x0008


	//----- nvinfo : EIATTR_SW_WAR
	.align		4
.L_13:
        /*0040*/ 	.byte	0x04, 0x36
        /*0042*/ 	.short	(.L_15 - .L_14)
.L_14:
        /*0044*/ 	.word	0x00000008
.L_15:


//--------------------- .nv.callgraph             --------------------------
	.section	.nv.callgraph,"",@"SHT_CUDA_CALLGRAPH"
	.align	4
	.sectionentsize	8
	.align		4
        /*0000*/ 	.word	0x00000000
	.align		4
        /*0004*/ 	.word	0xffffffff
	.align		4
        /*0008*/ 	.word	0x00000000
	.align		4
        /*000c*/ 	.word	0xfffffffe
	.align		4
        /*0010*/ 	.word	0x00000000
	.align		4
        /*0014*/ 	.word	0xfffffffd
	.align		4
        /*0018*/ 	.word	0x00000000
	.align		4
        /*001c*/ 	.word	0xfffffffc


//--------------------- .text._Z6kernelPi         --------------------------
	.section	.text._Z6kernelPi,"ax",@progbits
	.align	128
        .global         _Z6kernelPi
        .type           _Z6kernelPi,@function
        .size           _Z6kernelPi,(.L_x_1 - _Z6kernelPi)
        .other          _Z6kernelPi,@"STO_CUDA_ENTRY STV_DEFAULT"
_Z6kernelPi:
.text._Z6kernelPi:
[----:B------:R-:W-:Y:S08]  /*0000*/  LDC R1, c[0x0][0x37c] ;  /* 0x0000df00ff017b82 */ /* 0x000ff00000000800 */
[----:B------:R-:W0:Y:S01]  /*0010*/  LDC.64 R2, c[0x0][0x380] ;  /* 0x0000e000ff027b82 */ /* 0x000e220000000a00 */
[----:B------:R-:W0:Y:S01]  /*0020*/  LDCU.64 UR4, c[0x0][0x358] ;  /* 0x00006b00ff0477ac */ /* 0x000e220008000a00 */
[----:B------:R-:W-:-:S05]  /*0030*/  HFMA2 R5, -RZ, RZ, 0, 2.50339508056640625e-06 ;  /* 0x0000002aff057431 */ /* 0x000fca00000001ff */
[----:B0-----:R-:W-:Y:S01]  /*0040*/  STG.E desc[UR4][R2.64], R5 ;  /* 0x0000000502007986 */ /* 0x001fe2000c101904 */
[----:B------:R-:W-:Y:S05]  /*0050*/  EXIT ;  /* 0x000000000000794d */ /* 0x000fea0003800000 */
.L_x_0:
[----:B------:R-:W-:-:S00]  /*0060*/  BRA `(.L_x_0) ;  /* 0xfffffffc00fc7947 */ /* 0x000fc0000383ffff */
[----:B------:R-:W-:-:S00]  /*0070*/  NOP ;  /* 0x0000000000007918 */ /* 0x000fc00000000000 */
        /* <DEDUP_REMOVED lines=8> */
.L_x_1:


//--------------------- .nv.shared.reserved.0     --------------------------
	.section	.nv.shared.reserved.0,"aw",@nobits
	.weak		__nv_reservedSMEM_offset_0_alias
	.size		__nv_reservedSMEM_offset_0_alias, 0, 64
	.other		__nv_reservedSMEM_offset_0_alias,@"STO_CUDA_RESERVED_SHARED STV_DEFAULT"
__nv_reservedSMEM_offset_0_alias:
	.zero		0
	.zero		64


//--------------------- .nv.constant0._Z6kernelPi --------------------------
	.section	.nv.constant0._Z6kernelPi,"a",@progbits
	.sectionflags	@""
	.align	4
.nv.constant0._Z6kernelPi:
	.zero		904


//--------------------- SYMBOLS --------------------------

	.type		.nv.reservedSmem.offset0,@object
	.size		.nv.reservedSmem.offset0,0x4
